//
// Generated by NVIDIA NVVM Compiler
//
// Compiler Build ID: CL-36424714
// Cuda compilation tools, release 13.0, V13.0.88
// Based on NVVM 20.0.0
//

.version 9.0
.target sm_100
.address_size 64

	// .globl	_Z7VAddingPiS_S_

.visible .entry _Z7VAddingPiS_S_(
	.param .u64 .ptr .align 1 _Z7VAddingPiS_S__param_0,
	.param .u64 .ptr .align 1 _Z7VAddingPiS_S__param_1,
	.param .u64 .ptr .align 1 _Z7VAddingPiS_S__param_2
)
{
	.reg .b32 	%r<8>;
	.reg .b64 	%rd<11>;

	ld.param.u64 	%rd1, [_Z7VAddingPiS_S__param_0];
	ld.param.u64 	%rd2, [_Z7VAddingPiS_S__param_1];
	ld.param.u64 	%rd3, [_Z7VAddingPiS_S__param_2];
	cvta.to.global.u64 	%rd4, %rd3;
	cvta.to.global.u64 	%rd5, %rd2;
	cvta.to.global.u64 	%rd6, %rd1;
	mov.u32 	%r1, %tid.x;
	mov.u32 	%r2, %ctaid.x;
	mov.u32 	%r3, %ntid.x;
	mad.lo.s32 	%r4, %r3, %r2, %r1;
	mul.wide.s32 	%rd7, %r4, 4;
	add.s64 	%rd8, %rd6, %rd7;
	ld.global.u32 	%r5, [%rd8];
	add.s64 	%rd9, %rd5, %rd7;
	ld.global.u32 	%r6, [%rd9];
	add.s32 	%r7, %r6, %r5;
	add.s64 	%rd10, %rd4, %rd7;
	st.global.u32 	[%rd10], %r7;
	ret;

}


// ===== COMPILED SASS (sm_100) =====

	.target	sm_100

	.elftype	@"ET_EXEC"


//--------------------- .note.nv.tkinfo           --------------------------
	.section	.note.nv.tkinfo,"",@"SHT_NOTE"
	.sectionflags	@"SHF_NOTE_NV_TKINFO"
	.tkinfo
        /*0018*/ 	.word	0x00000002
        /*0030*/ 	.string	""
        /*0030*/ 	.string	"ptxas"
        /*0030*/ 	.string	"Cuda compilation tools, release 13.0, V13.0.88"
        /*0030*/ 	.string	"Build cuda_13.0.r13.0/compiler.36424714_0"
        /*0030*/ 	.string	"-arch sm_100 -m 64 "



//--------------------- .note.nv.cuinfo           --------------------------
	.section	.note.nv.cuinfo,"",@"SHT_NOTE"
	.sectionflags	@"SHF_NOTE_NV_CUINFO"
        /*0018*/ 	.short	0x0002
        /*001a*/ 	.short	0x0064
        /*001c*/ 	.short	0x0082
	.zero		2


//--------------------- .nv.info                  --------------------------
	.section	.nv.info,"",@"SHT_CUDA_INFO"
	.align	4


	//----- nvinfo : EIATTR_REGCOUNT
	.align		4
        /*0000*/ 	.byte	0x04, 0x2f
        /*0002*/ 	.short	(.L_1 - .L_0)
	.align		4
.L_0:
        /*0004*/ 	.word	index@(_Z7VAddingPiS_S_)
        /*0008*/ 	.word	0x0000000c


	//----- nvinfo : EIATTR_FRAME_SIZE
	.align		4
.L_1:
        /*000c*/ 	.byte	0x04, 0x11
        /*000e*/ 	.short	(.L_3 - .L_2)
	.align		4
.L_2:
        /*0010*/ 	.word	index@(_Z7VAddingPiS_S_)
        /*0014*/ 	.word	0x00000000


	//----- nvinfo : EIATTR_MIN_STACK_SIZE
	.align		4
.L_3:
        /*0018*/ 	.byte	0x04, 0x12
        /*001a*/ 	.short	(.L_5 - .L_4)
	.align		4
.L_4:
        /*001c*/ 	.word	index@(_Z7VAddingPiS_S_)
        /*0020*/ 	.word	0x00000000
.L_5:


//--------------------- .nv.compat                --------------------------
	.section	.nv.compat,"",@"SHT_CUDA_COMPAT_INFO"
	.align	4
        /*0000*/ 	.byte	0x02, 0x09, 0x00, 0x00, 0x02, 0x02, 0x01, 0x00, 0x02, 0x05, 0x05, 0x00, 0x03, 0x07, 0x01, 0x01
        /*0010*/ 	.byte	0x02, 0x03, 0x00, 0x00, 0x02, 0x06, 0x01, 0x00, 0x04, 0x0b, 0x08, 0x00, 0x09, 0x00, 0x00, 0x00
        /*0020*/ 	.byte	0x00, 0x00, 0x00, 0x00


//--------------------- .nv.info._Z7VAddingPiS_S_ --------------------------
	.section	.nv.info._Z7VAddingPiS_S_,"",@"SHT_CUDA_INFO"
	.sectionflags	@""
	.align	4


	//----- nvinfo : EIATTR_CUDA_API_VERSION
	.align		4
        /*0000*/ 	.byte	0x04, 0x37
        /*0002*/ 	.short	(.L_7 - .L_6)
.L_6:
        /*0004*/ 	.word	0x00000082


	//----- nvinfo : EIATTR_KPARAM_INFO
	.align		4
.L_7:
        /*0008*/ 	.byte	0x04, 0x17
        /*000a*/ 	.short	(.L_9 - .L_8)
.L_8:
        /*000c*/ 	.word	0x00000000
        /*0010*/ 	.short	0x0002
        /*0012*/ 	.short	0x0010
        /*0014*/ 	.byte	0x00, 0xf5, 0x21, 0x00


	//----- nvinfo : EIATTR_KPARAM_INFO
	.align		4
.L_9:
        /*0018*/ 	.byte	0x04, 0x17
        /*001a*/ 	.short	(.L_11 - .L_10)
.L_10:
        /*001c*/ 	.word	0x00000000
        /*0020*/ 	.short	0x0001
        /*0022*/ 	.short	0x0008
        /*0024*/ 	.byte	0x00, 0xf5, 0x21, 0x00


	//----- nvinfo : EIATTR_KPARAM_INFO
	.align		4
.L_11:
        /*0028*/ 	.byte	0x04, 0x17
        /*002a*/ 	.short	(.L_13 - .L_12)
.L_12:
        /*002c*/ 	.word	0x00000000
        /*0030*/ 	.short	0x0000
        /*0032*/ 	.short	0x0000
        /*0034*/ 	.byte	0x00, 0xf5, 0x21, 0x00


	//----- nvinfo : EIATTR_SPARSE_MMA_MASK
	.align		4
.L_13:
        /*0038*/ 	.byte	0x03, 0x50
        /*003a*/ 	.short	0x0000


	//----- nvinfo : EIATTR_MAXREG_COUNT
	.align		4
        /*003c*/ 	.byte	0x03, 0x1b
        /*003e*/ 	.short	0x00ff


	//----- nvinfo : EIATTR_MERCURY_ISA_VERSION
	.align		4
        /*0040*/ 	.byte	0x03, 0x5f
        /*0042*/ 	.short	0x0101


	//----- nvinfo : EIATTR_VRC_CTA_INIT_COUNT
	.align		4
        /*0044*/ 	.byte	0x02, 0x4a
	.zero		1
	.zero		1


	//----- nvinfo : EIATTR_EXIT_INSTR_OFFSETS
	.align		4
        /*0048*/ 	.byte	0x04, 0x1c
        /*004a*/ 	.short	(.L_15 - .L_14)


	//   ....[0]....
.L_14:
        /*004c*/ 	.word	0x00000100


	//----- nvinfo : EIATTR_CBANK_PARAM_SIZE
	.align		4
.L_15:
        /*0050*/ 	.byte	0x03, 0x19
        /*0052*/ 	.short	0x0018


	//----- nvinfo : EIATTR_PARAM_CBANK
	.align		4
        /*0054*/ 	.byte	0x04, 0x0a
        /*0056*/ 	.short	(.L_17 - .L_16)
	.align		4
.L_16:
        /*0058*/ 	.word	index@(.nv.constant0._Z7VAddingPiS_S_)
        /*005c*/ 	.short	0x0380
        /*005e*/ 	.short	0x0018


	//----- nvinfo : EIATTR_SW_WAR
	.align		4
.L_17:
        /*0060*/ 	.byte	0x04, 0x36
        /*0062*/ 	.short	(.L_19 - .L_18)
.L_18:
        /*0064*/ 	.word	0x00000008
.L_19:


//--------------------- .nv.callgraph             --------------------------
	.section	.nv.callgraph,"",@"SHT_CUDA_CALLGRAPH"
	.align	4
	.sectionentsize	8
	.align		4
        /*0000*/ 	.word	0x00000000
	.align		4
        /*0004*/ 	.word	0xffffffff
	.align		4
        /*0008*/ 	.word	0x00000000
	.align		4
        /*000c*/ 	.word	0xfffffffe
	.align		4
        /*0010*/ 	.word	0x00000000
	.align		4
        /*0014*/ 	.word	0xfffffffd
	.align		4
        /*0018*/ 	.word	0x00000000
	.align		4
        /*001c*/ 	.word	0xfffffffc


//--------------------- .text._Z7VAddingPiS_S_    --------------------------
	.section	.text._Z7VAddingPiS_S_,"ax",@progbits
	.align	128
        .global         _Z7VAddingPiS_S_
        .type           _Z7VAddingPiS_S_,@function
        .size           _Z7VAddingPiS_S_,(.L_x_1 - _Z7VAddingPiS_S_)
        .other          _Z7VAddingPiS_S_,@"STO_CUDA_ENTRY STV_DEFAULT"
_Z7VAddingPiS_S_:
.text._Z7VAddingPiS_S_:
[----:B------:R-:W-:Y:S01]  /*0000*/  LDC R1, c[0x0][0x37c] ;  /* 0x0000df00ff017b82 */ /* 0x000fe20000000800 */
[----:B------:R-:W0:Y:S07]  /*0010*/  S2R R9, SR_TID.X ;  /* 0x0000000000097919 */ /* 0x000e2e0000002100 */
[----:B------:R-:W0:Y:S01]  /*0020*/  S2UR UR6, SR_CTAID.X ;  /* 0x00000000000679c3 */ /* 0x000e220000002500 */
[----:B------:R-:W1:Y:S07]  /*0030*/  LDCU.64 UR4, c[0x0][0x358] ;  /* 0x00006b00ff0477ac */ /* 0x000e6e0008000a00 */
[----:B------:R-:W0:Y:S08]  /*0040*/  LDC R0, c[0x0][0x360] ;  /* 0x0000d800ff007b82 */ /* 0x000e300000000800 */
[----:B------:R-:W2:Y:S08]  /*0050*/  LDC.64 R2, c[0x0][0x380] ;  /* 0x0000e000ff027b82 */ /* 0x000eb00000000a00 */
[----:B------:R-:W3:Y:S01]  /*0060*/  LDC.64 R4, c[0x0][0x388] ;  /* 0x0000e200ff047b82 */ /* 0x000ee20000000a00 */
[----:B0-----:R-:W-:-:S07]  /*0070*/  IMAD R9, R0, UR6, R9 ;  /* 0x0000000600097c24 */ /* 0x001fce000f8e0209 */
[----:B------:R-:W0:Y:S01]  /*0080*/  LDC.64 R6, c[0x0][0x390] ;  /* 0x0000e400ff067b82 */ /* 0x000e220000000a00 */
[----:B--2---:R-:W-:-:S06]  /*0090*/  IMAD.WIDE R2, R9, 0x4, R2 ;  /* 0x0000000409027825 */ /* 0x004fcc00078e0202 */
[----:B-1----:R-:W2:Y:S01]  /*00a0*/  LDG.E R2, desc[UR4][R2.64] ;  /* 0x0000000402027981 */ /* 0x002ea2000c1e1900 */
[----:B---3--:R-:W-:-:S06]  /*00b0*/  IMAD.WIDE R4, R9, 0x4, R4 ;  /* 0x0000000409047825 */ /* 0x008fcc00078e0204 */
[----:B------:R-:W2:Y:S01]  /*00c0*/  LDG.E R5, desc[UR4][R4.64] ;  /* 0x0000000404057981 */ /* 0x000ea2000c1e1900 */
[----:B0-----:R-:W-:Y:S01]  /*00d0*/  IMAD.WIDE R6, R9, 0x4, R6 ;  /* 0x0000000409067825 */ /* 0x001fe200078e0206 */
[----:B--2---:R-:W-:-:S05]  /*00e0*/  IADD3 R9, PT, PT, R2, R5, RZ ;  /* 0x0000000502097210 */ /* 0x004fca0007ffe0ff */
[----:B------:R-:W-:Y:S01]  /*00f0*/  STG.E desc[UR4][R6.64], R9 ;  /* 0x0000000906007986 */ /* 0x000fe2000c101904 */
[----:B------:R-:W-:Y:S05]  /*0100*/  EXIT ;  /* 0x000000000000794d */ /* 0x000fea0003800000 */
.L_x_0:
[----:B------:R-:W-:-:S00]  /*0110*/  BRA `(.L_x_0) ;  /* 0xfffffffc00fc7947 */ /* 0x000fc0000383ffff */
[----:B------:R-:W-:-:S00]  /*0120*/  NOP ;  /* 0x0000000000007918 */ /* 0x000fc00000000000 */
        /* <DEDUP_REMOVED lines=13> */
.L_x_1:


//--------------------- .nv.shared.reserved.0     --------------------------
	.section	.nv.shared.reserved.0,"aw",@nobits
	.weak		__nv_reservedSMEM_offset_0_alias
	.size		__nv_reservedSMEM_offset_0_alias, 0, 64
	.other		__nv_reservedSMEM_offset_0_alias,@"STO_CUDA_RESERVED_SHARED STV_DEFAULT"
__nv_reservedSMEM_offset_0_alias:
	.zero		0
	.zero		64


//--------------------- .nv.constant0._Z7VAddingPiS_S_ --------------------------
	.section	.nv.constant0._Z7VAddingPiS_S_,"a",@progbits
	.sectionflags	@""
	.align	4
.nv.constant0._Z7VAddingPiS_S_:
	.zero		920


//--------------------- SYMBOLS --------------------------

	.type		.nv.reservedSmem.offset0,@object
	.size		.nv.reservedSmem.offset0,0x4
